	.headerflags	@"EF_CUDA_TEXMODE_UNIFIED EF_CUDA_64BIT_ADDRESS EF_CUDA_SM89 EF_CUDA_VIRTUAL_SM(EF_CUDA_SM89)"
	.elftype	@"ET_EXEC"


//--------------------- .nv.info                  --------------------------
	.section	.nv.info,"",@"SHT_CUDA_INFO"
	.align	4


	//----- nvinfo : EIATTR_REGCOUNT
	.align		4
        /*0000*/ 	.byte	0x04, 0x2f
        /*0002*/ 	.short	(.L_1 - .L_0)
	.align		4
.L_0:
        /*0004*/ 	.word	index@(triton_poi_fused__unsafe_view_clone_split_transpose_view_38)
        /*0008*/ 	.word	0x0000000a


	//----- nvinfo : EIATTR_FRAME_SIZE
	.align		4
.L_1:
        /*000c*/ 	.byte	0x04, 0x11
        /*000e*/ 	.short	(.L_3 - .L_2)
	.align		4
.L_2:
        /*0010*/ 	.word	index@(triton_poi_fused__unsafe_view_clone_split_transpose_view_38)
        /*0014*/ 	.word	0x00000000


	//----- nvinfo : EIATTR_MIN_STACK_SIZE
	.align		4
.L_3:
        /*0018*/ 	.byte	0x04, 0x12
        /*001a*/ 	.short	(.L_5 - .L_4)
	.align		4
.L_4:
        /*001c*/ 	.word	index@(triton_poi_fused__unsafe_view_clone_split_transpose_view_38)
        /*0020*/ 	.word	0x00000000
.L_5:


//--------------------- .nv.info.triton_poi_fused__unsafe_view_clone_split_transpose_view_38 --------------------------
	.section	.nv.info.triton_poi_fused__unsafe_view_clone_split_transpose_view_38,"",@"SHT_CUDA_INFO"
	.sectionflags	@""
	.align	4


	//----- nvinfo : EIATTR_CUDA_API_VERSION
	.align		4
        /*0000*/ 	.byte	0x04, 0x37
        /*0002*/ 	.short	(.L_7 - .L_6)
.L_6:
        /*0004*/ 	.word	0x00000080


	//----- nvinfo : EIATTR_PARAM_CBANK
	.align		4
.L_7:
        /*0008*/ 	.byte	0x04, 0x0a
        /*000a*/ 	.short	(.L_9 - .L_8)
	.align		4
.L_8:
        /*000c*/ 	.word	index@(.nv.constant0.triton_poi_fused__unsafe_view_clone_split_transpose_view_38)
        /*0010*/ 	.short	0x0160
        /*0012*/ 	.short	0x0020


	//----- nvinfo : EIATTR_CBANK_PARAM_SIZE
	.align		4
.L_9:
        /*0014*/ 	.byte	0x03, 0x19
        /*0016*/ 	.short	0x0020


	//----- nvinfo : EIATTR_KPARAM_INFO
	.align		4
        /*0018*/ 	.byte	0x04, 0x17
        /*001a*/ 	.short	(.L_11 - .L_10)
.L_10:
        /*001c*/ 	.word	0x00000000
        /*0020*/ 	.short	0x0003
        /*0022*/ 	.short	0x0018
        /*0024*/ 	.byte	0x00, 0xf4, 0x21, 0x00


	//----- nvinfo : EIATTR_KPARAM_INFO
	.align		4
.L_11:
        /*0028*/ 	.byte	0x04, 0x17
        /*002a*/ 	.short	(.L_13 - .L_12)
.L_12:
        /*002c*/ 	.word	0x00000000
        /*0030*/ 	.short	0x0002
        /*0032*/ 	.short	0x0010
        /*0034*/ 	.byte	0x00, 0xf0, 0x11, 0x00


	//----- nvinfo : EIATTR_KPARAM_INFO
	.align		4
.L_13:
        /*0038*/ 	.byte	0x04, 0x17
        /*003a*/ 	.short	(.L_15 - .L_14)
.L_14:
        /*003c*/ 	.word	0x00000000
        /*0040*/ 	.short	0x0001
        /*0042*/ 	.short	0x0008
        /*0044*/ 	.byte	0x00, 0xf4, 0x21, 0x00


	//----- nvinfo : EIATTR_KPARAM_INFO
	.align		4
.L_15:
        /*0048*/ 	.byte	0x04, 0x17
        /*004a*/ 	.short	(.L_17 - .L_16)
.L_16:
        /*004c*/ 	.word	0x00000000
        /*0050*/ 	.short	0x0000
        /*0052*/ 	.short	0x0000
        /*0054*/ 	.byte	0x00, 0xf4, 0x21, 0x00


	//----- nvinfo : EIATTR_MAXREG_COUNT
	.align		4
.L_17:
        /*0058*/ 	.byte	0x03, 0x1b
        /*005a*/ 	.short	0x00ff


	//----- nvinfo : EIATTR_EXIT_INSTR_OFFSETS
	.align		4
        /*005c*/ 	.byte	0x04, 0x1c
        /*005e*/ 	.short	(.L_19 - .L_18)


	//   ....[0]....
.L_18:
        /*0060*/ 	.word	0x00000210


	//----- nvinfo : EIATTR_REQNTID
	.align		4
.L_19:
        /*0064*/ 	.byte	0x04, 0x10
        /*0066*/ 	.short	(.L_21 - .L_20)
.L_20:
        /*0068*/ 	.word	0x00000100
        /*006c*/ 	.word	0x00000001
        /*0070*/ 	.word	0x00000001
.L_21:


//--------------------- .nv.callgraph             --------------------------
	.section	.nv.callgraph,"",@"SHT_CUDA_CALLGRAPH"
	.align	4
	.sectionentsize	8
	.align		4
        /*0000*/ 	.word	0x00000000
	.align		4
        /*0004*/ 	.word	0xffffffff
	.align		4
        /*0008*/ 	.word	0x00000000
	.align		4
        /*000c*/ 	.word	0xfffffffe
	.align		4
        /*0010*/ 	.word	0x00000000
	.align		4
        /*0014*/ 	.word	0xfffffffd
	.align		4
        /*0018*/ 	.word	0x00000000
	.align		4
        /*001c*/ 	.word	0xfffffffc


//--------------------- .nv.rel.action            --------------------------
	.section	.nv.rel.action,"",@"SHT_CUDA_RELOCINFO"
	.align	8
	.sectionentsize	8
        /*0000*/ 	.byte	0x73, 0x00, 0x00, 0x00, 0x00, 0x00, 0x00, 0x00, 0x00, 0x00, 0x00, 0x11, 0x25, 0x00, 0x05, 0x36


//--------------------- .nv.constant0.triton_poi_fused__unsafe_view_clone_split_transpose_view_38 --------------------------
	.section	.nv.constant0.triton_poi_fused__unsafe_view_clone_split_transpose_view_38,"a",@progbits
	.sectionflags	@""
	.align	4
.nv.constant0.triton_poi_fused__unsafe_view_clone_split_transpose_view_38:
	.zero		384


//--------------------- .text.triton_poi_fused__unsafe_view_clone_split_transpose_view_38 --------------------------
	.section	.text.triton_poi_fused__unsafe_view_clone_split_transpose_view_38,"ax",@progbits
	.sectioninfo	@"SHI_REGISTERS=10"
	.align	128
        .global         triton_poi_fused__unsafe_view_clone_split_transpose_view_38
        .type           triton_poi_fused__unsafe_view_clone_split_transpose_view_38,@function
        .size           triton_poi_fused__unsafe_view_clone_split_transpose_view_38,(.L_x_1 - triton_poi_fused__unsafe_view_clone_split_transpose_view_38)
        .other          triton_poi_fused__unsafe_view_clone_split_transpose_view_38,@"STO_CUDA_ENTRY STV_DEFAULT"
triton_poi_fused__unsafe_view_clone_split_transpose_view_38:
.text.triton_poi_fused__unsafe_view_clone_split_transpose_view_38:
[----:B------:R-:W-:Y:S02]  /*0000*/  IMAD.MOV.U32 R1, RZ, RZ, c[0x0][0x28] ;  /* 0x00000a00ff017624 */ /* 0x000fe400078e00ff */
[----:B------:R-:W0:Y:S01]  /*0010*/  S2R R0, SR_TID.X ;  /* 0x0000000000007919 */ /* 0x000e220000002100 */
[----:B------:R-:W-:-:S03]  /*0020*/  ULDC.64 UR4, c[0x0][0x118] ;  /* 0x0000460000047ab9 */ /* 0x000fc60000000a00 */
[----:B------:R-:W1:Y:S01]  /*0030*/  S2R R5, SR_CTAID.X ;  /* 0x0000000000057919 */ /* 0x000e620000002500 */
[----:B0-----:R-:W-:Y:S01]  /*0040*/  IMAD.SHL.U32 R0, R0, 0x2, RZ ;  /* 0x0000000200007824 */ /* 0x001fe200078e00ff */
[----:B-1----:R-:W-:-:S04]  /*0050*/  SHF.R.S32.HI R3, RZ, 0x16, R5 ;  /* 0x00000016ff037819 */ /* 0x002fc80000011405 */
[----:B------:R-:W-:Y:S02]  /*0060*/  LOP3.LUT R0, R0, 0x1fe, RZ, 0xc0, !PT ;  /* 0x000001fe00007812 */ /* 0x000fe400078ec0ff */
[----:B------:R-:W-:-:S03]  /*0070*/  SGXT R3, R3, 0x1 ;  /* 0x000000010303781a */ /* 0x000fc60000000200 */
[----:B------:R-:W-:-:S05]  /*0080*/  IMAD R0, R5, 0x200, R0 ;  /* 0x0000020005007824 */ /* 0x000fca00078e0200 */
[CC--:B------:R-:W-:Y:S02]  /*0090*/  LEA.HI R4, R3.reuse, R0.reuse, RZ, 0xc ;  /* 0x0000000003047211 */ /* 0x0c0fe400078f60ff */
[CC--:B------:R-:W-:Y:S02]  /*00a0*/  LEA.HI R2, R3.reuse, R0.reuse, RZ, 0xe ;  /* 0x0000000003027211 */ /* 0x0c0fe400078f70ff */
[----:B------:R-:W-:Y:S02]  /*00b0*/  LEA.HI R3, R3, R0, RZ, 0x6 ;  /* 0x0000000003037211 */ /* 0x000fe400078f30ff */
[--C-:B------:R-:W-:Y:S02]  /*00c0*/  SHF.R.S32.HI R6, RZ, 0xc, R4.reuse ;  /* 0x0000000cff067819 */ /* 0x100fe40000011404 */
[----:B------:R-:W-:Y:S02]  /*00d0*/  SHF.R.S32.HI R7, RZ, 0x1f, R4 ;  /* 0x0000001fff077819 */ /* 0x000fe40000011404 */
[----:B------:R-:W-:-:S02]  /*00e0*/  LOP3.LUT R5, R3, 0xffffffc0, RZ, 0xc0, !PT ;  /* 0xffffffc003057812 */ /* 0x000fc400078ec0ff */
[--C-:B------:R-:W-:Y:S02]  /*00f0*/  SHF.R.S32.HI R4, RZ, 0x6, R3.reuse ;  /* 0x00000006ff047819 */ /* 0x100fe40000011403 */
[----:B------:R-:W-:Y:S01]  /*0100*/  SHF.R.S32.HI R3, RZ, 0x1f, R3 ;  /* 0x0000001fff037819 */ /* 0x000fe20000011403 */
[----:B------:R-:W-:Y:S01]  /*0110*/  IMAD.IADD R5, R0, 0x1, -R5 ;  /* 0x0000000100057824 */ /* 0x000fe200078e0a05 */
[----:B------:R-:W-:Y:S02]  /*0120*/  LEA.HI R7, R7, R6, RZ, 0x2 ;  /* 0x0000000607077211 */ /* 0x000fe400078f10ff */
[----:B------:R-:W-:Y:S02]  /*0130*/  SHF.R.U32.HI R2, RZ, 0xe, R2 ;  /* 0x0000000eff027819 */ /* 0x000fe40000011602 */
[----:B------:R-:W-:Y:S02]  /*0140*/  LEA.HI R3, R3, R4, RZ, 0x6 ;  /* 0x0000000403037211 */ /* 0x000fe400078f30ff */
[----:B------:R-:W-:Y:S01]  /*0150*/  LOP3.LUT R7, R7, 0x3fffffc, RZ, 0xc0, !PT ;  /* 0x03fffffc07077812 */ /* 0x000fe200078ec0ff */
[----:B------:R-:W-:Y:S01]  /*0160*/  IMAD R2, R2, 0xc000, R5 ;  /* 0x0000c00002027824 */ /* 0x000fe200078e0205 */
[----:B------:R-:W-:Y:S01]  /*0170*/  LOP3.LUT R3, R3, 0xffffc0, RZ, 0xc0, !PT ;  /* 0x00ffffc003037812 */ /* 0x000fe200078ec0ff */
[----:B------:R-:W-:-:S02]  /*0180*/  IMAD.MOV.U32 R5, RZ, RZ, 0x4 ;  /* 0x00000004ff057424 */ /* 0x000fc400078e00ff */
[----:B------:R-:W-:Y:S02]  /*0190*/  IMAD.IADD R7, R6, 0x1, -R7 ;  /* 0x0000000106077824 */ /* 0x000fe400078e0a07 */
[----:B------:R-:W-:Y:S02]  /*01a0*/  IMAD.IADD R3, R4, 0x1, -R3 ;  /* 0x0000000104037824 */ /* 0x000fe400078e0a03 */
[----:B------:R-:W-:-:S04]  /*01b0*/  IMAD R2, R7, 0x40, R2 ;  /* 0x0000004007027824 */ /* 0x000fc800078e0202 */
[----:B------:R-:W-:-:S04]  /*01c0*/  IMAD R2, R3, 0x300, R2 ;  /* 0x0000030003027824 */ /* 0x000fc800078e0202 */
[----:B------:R-:W-:-:S06]  /*01d0*/  IMAD.WIDE R2, R2, R5, c[0x0][0x160] ;  /* 0x0000580002027625 */ /* 0x000fcc00078e0205 */
[----:B------:R-:W2:Y:S01]  /*01e0*/  LDG.E.64 R2, [R2.64] ;  /* 0x0000000402027981 */ /* 0x000ea2000c1e1b00 */
[----:B------:R-:W-:-:S05]  /*01f0*/  IMAD.WIDE R4, R0, R5, c[0x0][0x168] ;  /* 0x00005a0000047625 */ /* 0x000fca00078e0205 */
[----:B--2---:R-:W-:Y:S01]  /*0200*/  STG.E.64 [R4.64], R2 ;  /* 0x0000000204007986 */ /* 0x004fe2000c101b04 */
[----:B------:R-:W-:Y:S05]  /*0210*/  EXIT ;  /* 0x000000000000794d */ /* 0x000fea0003800000 */
.L_x_0:
[----:B------:R-:W-:-:S00]  /*0220*/  BRA `(.L_x_0) ;  /* 0xfffffff000007947 */ /* 0x000fc0000383ffff */
[----:B------:R-:W-:-:S00]  /*0230*/  NOP ;  /* 0x0000000000007918 */ /* 0x000fc00000000000 */
        /* <DEDUP_REMOVED lines=12> */
.L_x_1:
